//
// Generated by NVIDIA NVVM Compiler
//
// Compiler Build ID: CL-36424714
// Cuda compilation tools, release 13.0, V13.0.88
// Based on NVVM 20.0.0
//

.version 9.0
.target sm_100
.address_size 64

	// .globl	my_kernel

.visible .entry my_kernel(
	.param .u64 .ptr .align 1 my_kernel_param_0,
	.param .u32 my_kernel_param_1
)
{
	.reg .pred 	%p<2>;
	.reg .b32 	%r<6>;
	.reg .b32 	%f<3>;
	.reg .b64 	%rd<5>;

	ld.param.u64 	%rd1, [my_kernel_param_0];
	ld.param.u32 	%r2, [my_kernel_param_1];
	mov.u32 	%r3, %ctaid.x;
	mov.u32 	%r4, %ntid.x;
	mov.u32 	%r5, %tid.x;
	mad.lo.s32 	%r1, %r3, %r4, %r5;
	setp.ge.s32 	%p1, %r1, %r2;
	@%p1 bra 	$L__BB0_2;
	cvta.to.global.u64 	%rd2, %rd1;
	mul.wide.s32 	%rd3, %r1, 4;
	add.s64 	%rd4, %rd2, %rd3;
	ld.global.f32 	%f1, [%rd4];
	add.f32 	%f2, %f1, %f1;
	st.global.f32 	[%rd4], %f2;
$L__BB0_2:
	ret;

}


// ===== COMPILED SASS (sm_100) =====

	.target	sm_100

	.elftype	@"ET_EXEC"


//--------------------- .note.nv.tkinfo           --------------------------
	.section	.note.nv.tkinfo,"",@"SHT_NOTE"
	.sectionflags	@"SHF_NOTE_NV_TKINFO"
	.tkinfo
        /*0018*/ 	.word	0x00000002
        /*0030*/ 	.string	""
        /*0030*/ 	.string	"ptxas"
        /*0030*/ 	.string	"Cuda compilation tools, release 13.0, V13.0.88"
        /*0030*/ 	.string	"Build cuda_13.0.r13.0/compiler.36424714_0"
        /*0030*/ 	.string	"-arch sm_100 -m 64 "



//--------------------- .note.nv.cuinfo           --------------------------
	.section	.note.nv.cuinfo,"",@"SHT_NOTE"
	.sectionflags	@"SHF_NOTE_NV_CUINFO"
        /*0018*/ 	.short	0x0002
        /*001a*/ 	.short	0x0064
        /*001c*/ 	.short	0x0082
	.zero		2


//--------------------- .nv.info                  --------------------------
	.section	.nv.info,"",@"SHT_CUDA_INFO"
	.align	4


	//----- nvinfo : EIATTR_REGCOUNT
	.align		4
        /*0000*/ 	.byte	0x04, 0x2f
        /*0002*/ 	.short	(.L_1 - .L_0)
	.align		4
.L_0:
        /*0004*/ 	.word	index@(my_kernel)
        /*0008*/ 	.word	0x00000008


	//----- nvinfo : EIATTR_FRAME_SIZE
	.align		4
.L_1:
        /*000c*/ 	.byte	0x04, 0x11
        /*000e*/ 	.short	(.L_3 - .L_2)
	.align		4
.L_2:
        /*0010*/ 	.word	index@(my_kernel)
        /*0014*/ 	.word	0x00000000


	//----- nvinfo : EIATTR_MIN_STACK_SIZE
	.align		4
.L_3:
        /*0018*/ 	.byte	0x04, 0x12
        /*001a*/ 	.short	(.L_5 - .L_4)
	.align		4
.L_4:
        /*001c*/ 	.word	index@(my_kernel)
        /*0020*/ 	.word	0x00000000
.L_5:


//--------------------- .nv.compat                --------------------------
	.section	.nv.compat,"",@"SHT_CUDA_COMPAT_INFO"
	.align	4
        /*0000*/ 	.byte	0x02, 0x09, 0x00, 0x00, 0x02, 0x02, 0x01, 0x00, 0x02, 0x05, 0x05, 0x00, 0x03, 0x07, 0x01, 0x01
        /*0010*/ 	.byte	0x02, 0x03, 0x00, 0x00, 0x02, 0x06, 0x01, 0x00, 0x04, 0x0b, 0x08, 0x00, 0x09, 0x00, 0x00, 0x00
        /*0020*/ 	.byte	0x00, 0x00, 0x00, 0x00


//--------------------- .nv.info.my_kernel        --------------------------
	.section	.nv.info.my_kernel,"",@"SHT_CUDA_INFO"
	.sectionflags	@""
	.align	4


	//----- nvinfo : EIATTR_CUDA_API_VERSION
	.align		4
        /*0000*/ 	.byte	0x04, 0x37
        /*0002*/ 	.short	(.L_7 - .L_6)
.L_6:
        /*0004*/ 	.word	0x00000082


	//----- nvinfo : EIATTR_KPARAM_INFO
	.align		4
.L_7:
        /*0008*/ 	.byte	0x04, 0x17
        /*000a*/ 	.short	(.L_9 - .L_8)
.L_8:
        /*000c*/ 	.word	0x00000000
        /*0010*/ 	.short	0x0001
        /*0012*/ 	.short	0x0008
        /*0014*/ 	.byte	0x00, 0xf0, 0x11, 0x00


	//----- nvinfo : EIATTR_KPARAM_INFO
	.align		4
.L_9:
        /*0018*/ 	.byte	0x04, 0x17
        /*001a*/ 	.short	(.L_11 - .L_10)
.L_10:
        /*001c*/ 	.word	0x00000000
        /*0020*/ 	.short	0x0000
        /*0022*/ 	.short	0x0000
        /*0024*/ 	.byte	0x00, 0xf5, 0x21, 0x00


	//----- nvinfo : EIATTR_SPARSE_MMA_MASK
	.align		4
.L_11:
        /*0028*/ 	.byte	0x03, 0x50
        /*002a*/ 	.short	0x0000


	//----- nvinfo : EIATTR_MAXREG_COUNT
	.align		4
        /*002c*/ 	.byte	0x03, 0x1b
        /*002e*/ 	.short	0x00ff


	//----- nvinfo : EIATTR_MERCURY_ISA_VERSION
	.align		4
        /*0030*/ 	.byte	0x03, 0x5f
        /*0032*/ 	.short	0x0101


	//----- nvinfo : EIATTR_VRC_CTA_INIT_COUNT
	.align		4
        /*0034*/ 	.byte	0x02, 0x4a
	.zero		1
	.zero		1


	//----- nvinfo : EIATTR_EXIT_INSTR_OFFSETS
	.align		4
        /*0038*/ 	.byte	0x04, 0x1c
        /*003a*/ 	.short	(.L_13 - .L_12)


	//   ....[0]....
.L_12:
        /*003c*/ 	.word	0x00000070


	//   ....[1]....
        /*0040*/ 	.word	0x000000e0


	//----- nvinfo : EIATTR_CBANK_PARAM_SIZE
	.align		4
.L_13:
        /*0044*/ 	.byte	0x03, 0x19
        /*0046*/ 	.short	0x000c


	//----- nvinfo : EIATTR_PARAM_CBANK
	.align		4
        /*0048*/ 	.byte	0x04, 0x0a
        /*004a*/ 	.short	(.L_15 - .L_14)
	.align		4
.L_14:
        /*004c*/ 	.word	index@(.nv.constant0.my_kernel)
        /*0050*/ 	.short	0x0380
        /*0052*/ 	.short	0x000c


	//----- nvinfo : EIATTR_SW_WAR
	.align		4
.L_15:
        /*0054*/ 	.byte	0x04, 0x36
        /*0056*/ 	.short	(.L_17 - .L_16)
.L_16:
        /*0058*/ 	.word	0x00000008
.L_17:


//--------------------- .nv.callgraph             --------------------------
	.section	.nv.callgraph,"",@"SHT_CUDA_CALLGRAPH"
	.align	4
	.sectionentsize	8
	.align		4
        /*0000*/ 	.word	0x00000000
	.align		4
        /*0004*/ 	.word	0xffffffff
	.align		4
        /*0008*/ 	.word	0x00000000
	.align		4
        /*000c*/ 	.word	0xfffffffe
	.align		4
        /*0010*/ 	.word	0x00000000
	.align		4
        /*0014*/ 	.word	0xfffffffd
	.align		4
        /*0018*/ 	.word	0x00000000
	.align		4
        /*001c*/ 	.word	0xfffffffc


//--------------------- .text.my_kernel           --------------------------
	.section	.text.my_kernel,"ax",@progbits
	.align	128
        .global         my_kernel
        .type           my_kernel,@function
        .size           my_kernel,(.L_x_1 - my_kernel)
        .other          my_kernel,@"STO_CUDA_ENTRY STV_DEFAULT"
my_kernel:
.text.my_kernel:
[----:B------:R-:W-:Y:S01]  /*0000*/  LDC R1, c[0x0][0x37c] ;  /* 0x0000df00ff017b82 */ /* 0x000fe20000000800 */
[----:B------:R-:W0:Y:S07]  /*0010*/  S2R R0, SR_TID.X ;  /* 0x0000000000007919 */ /* 0x000e2e0000002100 */
[----:B------:R-:W0:Y:S01]  /*0020*/  S2UR UR4, SR_CTAID.X ;  /* 0x00000000000479c3 */ /* 0x000e220000002500 */
[----:B------:R-:W1:Y:S07]  /*0030*/  LDCU UR5, c[0x0][0x388] ;  /* 0x00007100ff0577ac */ /* 0x000e6e0008000800 */
[----:B------:R-:W0:Y:S02]  /*0040*/  LDC R5, c[0x0][0x360] ;  /* 0x0000d800ff057b82 */ /* 0x000e240000000800 */
[----:B0-----:R-:W-:-:S05]  /*0050*/  IMAD R5, R5, UR4, R0 ;  /* 0x0000000405057c24 */ /* 0x001fca000f8e0200 */
[----:B-1----:R-:W-:-:S13]  /*0060*/  ISETP.GE.AND P0, PT, R5, UR5, PT ;  /* 0x0000000505007c0c */ /* 0x002fda000bf06270 */
[----:B------:R-:W-:Y:S05]  /*0070*/  @P0 EXIT ;  /* 0x000000000000094d */ /* 0x000fea0003800000 */
[----:B------:R-:W0:Y:S01]  /*0080*/  LDC.64 R2, c[0x0][0x380] ;  /* 0x0000e000ff027b82 */ /* 0x000e220000000a00 */
[----:B------:R-:W1:Y:S01]  /*0090*/  LDCU.64 UR4, c[0x0][0x358] ;  /* 0x00006b00ff0477ac */ /* 0x000e620008000a00 */
[----:B0-----:R-:W-:-:S05]  /*00a0*/  IMAD.WIDE R2, R5, 0x4, R2 ;  /* 0x0000000405027825 */ /* 0x001fca00078e0202 */
[----:B-1----:R-:W2:Y:S02]  /*00b0*/  LDG.E R0, desc[UR4][R2.64] ;  /* 0x0000000402007981 */ /* 0x002ea4000c1e1900 */
[----:B--2---:R-:W-:-:S05]  /*00c0*/  FADD R5, R0, R0 ;  /* 0x0000000000057221 */ /* 0x004fca0000000000 */
[----:B------:R-:W-:Y:S01]  /*00d0*/  STG.E desc[UR4][R2.64], R5 ;  /* 0x0000000502007986 */ /* 0x000fe2000c101904 */
[----:B------:R-:W-:Y:S05]  /*00e0*/  EXIT ;  /* 0x000000000000794d */ /* 0x000fea0003800000 */
.L_x_0:
[----:B------:R-:W-:-:S00]  /*00f0*/  BRA `(.L_x_0) ;  /* 0xfffffffc00fc7947 */ /* 0x000fc0000383ffff */
[----:B------:R-:W-:-:S00]  /*0100*/  NOP ;  /* 0x0000000000007918 */ /* 0x000fc00000000000 */
[----:B------:R-:W-:-:S00]  /*0110*/  NOP ;  /* 0x0000000000007918 */ /* 0x000fc00000000000 */
[----:B------:R-:W-:-:S00]  /*0120*/  NOP ;  /* 0x0000000000007918 */ /* 0x000fc00000000000 */
[----:B------:R-:W-:-:S00]  /*0130*/  NOP ;  /* 0x0000000000007918 */ /* 0x000fc00000000000 */
[----:B------:R-:W-:-:S00]  /*0140*/  NOP ;  /* 0x0000000000007918 */ /* 0x000fc00000000000 */
[----:B------:R-:W-:-:S00]  /*0150*/  NOP ;  /* 0x0000000000007918 */ /* 0x000fc00000000000 */
[----:B------:R-:W-:-:S00]  /*0160*/  NOP ;  /* 0x0000000000007918 */ /* 0x000fc00000000000 */
[----:B------:R-:W-:-:S00]  /*0170*/  NOP ;  /* 0x0000000000007918 */ /* 0x000fc00000000000 */
.L_x_1:


//--------------------- .nv.shared.reserved.0     --------------------------
	.section	.nv.shared.reserved.0,"aw",@nobits
	.weak		__nv_reservedSMEM_offset_0_alias
	.size		__nv_reservedSMEM_offset_0_alias, 0, 64
	.other		__nv_reservedSMEM_offset_0_alias,@"STO_CUDA_RESERVED_SHARED STV_DEFAULT"
__nv_reservedSMEM_offset_0_alias:
	.zero		0
	.zero		64


//--------------------- .nv.constant0.my_kernel   --------------------------
	.section	.nv.constant0.my_kernel,"a",@progbits
	.sectionflags	@""
	.align	4
.nv.constant0.my_kernel:
	.zero		908


//--------------------- SYMBOLS --------------------------

	.type		.nv.reservedSmem.offset0,@object
	.size		.nv.reservedSmem.offset0,0x4
